//
// Generated by NVIDIA NVVM Compiler
//
// Compiler Build ID: CL-36424714
// Cuda compilation tools, release 13.0, V13.0.88
// Based on NVVM 20.0.0
//

.version 9.0
.target sm_100
.address_size 64

	// .globl	_Z21EfficientPrefixSumUltPfS_i
.global .align 4 .u32 blockCounter;
.global .align 8 .u64 flags;
.global .align 4 .u32 BLOCK_SIZE = 256;
// _ZZ21EfficientPrefixSumUltPfS_iE6s_data has been demoted
// _ZZ21EfficientPrefixSumUltPfS_iE8s_blk_id has been demoted
// _ZZ21EfficientPrefixSumUltPfS_iE14s_previous_sum has been demoted

.visible .entry _Z21EfficientPrefixSumUltPfS_i(
	.param .u64 .ptr .align 1 _Z21EfficientPrefixSumUltPfS_i_param_0,
	.param .u64 .ptr .align 1 _Z21EfficientPrefixSumUltPfS_i_param_1,
	.param .u32 _Z21EfficientPrefixSumUltPfS_i_param_2
)
{
	.reg .pred 	%p<18>;
	.reg .b32 	%r<50>;
	.reg .b32 	%f<22>;
	.reg .b64 	%rd<15>;
	// demoted variable
	.shared .align 4 .b8 _ZZ21EfficientPrefixSumUltPfS_iE6s_data[1024];
	// demoted variable
	.shared .align 4 .u32 _ZZ21EfficientPrefixSumUltPfS_iE8s_blk_id;
	// demoted variable
	.shared .align 4 .f32 _ZZ21EfficientPrefixSumUltPfS_iE14s_previous_sum;
	ld.param.u64 	%rd3, [_Z21EfficientPrefixSumUltPfS_i_param_0];
	ld.param.u64 	%rd4, [_Z21EfficientPrefixSumUltPfS_i_param_1];
	ld.param.u32 	%r16, [_Z21EfficientPrefixSumUltPfS_i_param_2];
	mov.u32 	%r1, %tid.x;
	setp.ne.s32 	%p1, %r1, 0;
	@%p1 bra 	$L__BB0_2;
	atom.global.add.u32 	%r17, [blockCounter], 1;
	st.shared.u32 	[_ZZ21EfficientPrefixSumUltPfS_iE8s_blk_id], %r17;
$L__BB0_2:
	bar.sync 	0;
	mov.u32 	%r2, %ntid.x;
	ld.shared.u32 	%r18, [_ZZ21EfficientPrefixSumUltPfS_iE8s_blk_id];
	mad.lo.s32 	%r3, %r18, %r2, %r1;
	setp.ge.s32 	%p2, %r3, %r16;
	cvta.to.global.u64 	%rd5, %rd3;
	mul.wide.s32 	%rd6, %r3, 4;
	add.s64 	%rd1, %rd5, %rd6;
	mov.f32 	%f20, 0f00000000;
	@%p2 bra 	$L__BB0_4;
	ld.global.f32 	%f20, [%rd1];
$L__BB0_4:
	setp.ge.s32 	%p3, %r3, %r16;
	shl.b32 	%r19, %r1, 2;
	mov.u32 	%r20, _ZZ21EfficientPrefixSumUltPfS_iE6s_data;
	add.s32 	%r4, %r20, %r19;
	st.shared.f32 	[%r4], %f20;
	bar.sync 	0;
	@%p3 bra 	$L__BB0_25;
	setp.lt.u32 	%p4, %r2, 2;
	@%p4 bra 	$L__BB0_10;
	shl.b32 	%r22, %r1, 1;
	add.s32 	%r5, %r22, 2;
	mov.b32 	%r47, 1;
$L__BB0_7:
	mul.lo.s32 	%r7, %r47, %r5;
	add.s32 	%r23, %r7, -1;
	setp.ge.u32 	%p5, %r23, %r2;
	@%p5 bra 	$L__BB0_9;
	sub.s32 	%r24, %r7, %r47;
	shl.b32 	%r25, %r24, 2;
	add.s32 	%r27, %r20, %r25;
	ld.shared.f32 	%f6, [%r27+-4];
	shl.b32 	%r28, %r47, 2;
	add.s32 	%r29, %r27, %r28;
	ld.shared.f32 	%f7, [%r29+-4];
	add.f32 	%f8, %f6, %f7;
	st.shared.f32 	[%r29+-4], %f8;
$L__BB0_9:
	bar.sync 	0;
	shl.b32 	%r47, %r47, 1;
	setp.lt.u32 	%p6, %r47, %r2;
	@%p6 bra 	$L__BB0_7;
$L__BB0_10:
	setp.ne.s32 	%p7, %r1, 0;
	@%p7 bra 	$L__BB0_12;
	shl.b32 	%r30, %r2, 2;
	add.s32 	%r32, %r20, %r30;
	mov.b32 	%r33, 0;
	st.shared.u32 	[%r32+-4], %r33;
$L__BB0_12:
	bar.sync 	0;
	setp.lt.u32 	%p8, %r2, 2;
	@%p8 bra 	$L__BB0_17;
	shl.b32 	%r34, %r1, 1;
	add.s32 	%r9, %r34, 2;
	mov.u32 	%r48, %r2;
$L__BB0_14:
	shr.u32 	%r11, %r48, 1;
	mul.lo.s32 	%r12, %r11, %r9;
	add.s32 	%r35, %r12, -1;
	setp.ge.u32 	%p9, %r35, %r2;
	@%p9 bra 	$L__BB0_16;
	shl.b32 	%r36, %r12, 2;
	add.s32 	%r38, %r20, %r36;
	ld.shared.f32 	%f9, [%r38+-4];
	sub.s32 	%r39, %r12, %r11;
	shl.b32 	%r40, %r39, 2;
	add.s32 	%r41, %r20, %r40;
	ld.shared.f32 	%f10, [%r41+-4];
	add.f32 	%f11, %f9, %f10;
	st.shared.f32 	[%r38+-4], %f11;
	st.shared.f32 	[%r41+-4], %f9;
$L__BB0_16:
	bar.sync 	0;
	setp.gt.u32 	%p10, %r48, 3;
	mov.u32 	%r48, %r11;
	@%p10 bra 	$L__BB0_14;
$L__BB0_17:
	setp.ne.s32 	%p11, %r1, 0;
	cvta.to.global.u64 	%rd7, %rd4;
	add.s64 	%rd2, %rd7, %rd6;
	mov.f32 	%f21, 0f00000000;
	@%p11 bra 	$L__BB0_23;
	ld.shared.u32 	%r49, [_ZZ21EfficientPrefixSumUltPfS_iE8s_blk_id];
	setp.eq.s32 	%p12, %r49, 0;
	@%p12 bra 	$L__BB0_22;
$L__BB0_19:
	ld.global.u64 	%rd9, [flags];
	mul.wide.s32 	%rd10, %r49, 4;
	add.s64 	%rd11, %rd9, %rd10;
	atom.or.b32 	%r42, [%rd11+-4], 0;
	setp.eq.s32 	%p13, %r42, 0;
	ld.shared.u32 	%r49, [_ZZ21EfficientPrefixSumUltPfS_iE8s_blk_id];
	setp.ne.s32 	%p14, %r49, 0;
	and.pred  	%p15, %p13, %p14;
	@%p15 bra 	$L__BB0_19;
	setp.lt.s32 	%p16, %r49, 1;
	@%p16 bra 	$L__BB0_22;
	ld.global.f32 	%f21, [%rd2+-4];
$L__BB0_22:
	st.shared.f32 	[_ZZ21EfficientPrefixSumUltPfS_iE14s_previous_sum], %f21;
$L__BB0_23:
	bar.sync 	0;
	ld.shared.f32 	%f14, [%r4];
	ld.shared.f32 	%f15, [_ZZ21EfficientPrefixSumUltPfS_iE14s_previous_sum];
	add.f32 	%f16, %f14, %f15;
	ld.global.f32 	%f17, [%rd1];
	add.f32 	%f18, %f16, %f17;
	st.global.f32 	[%rd2], %f18;
	add.s32 	%r44, %r2, -1;
	setp.ne.s32 	%p17, %r1, %r44;
	@%p17 bra 	$L__BB0_25;
	membar.gl;
	ld.global.u64 	%rd12, [flags];
	ld.shared.u32 	%r45, [_ZZ21EfficientPrefixSumUltPfS_iE8s_blk_id];
	mul.wide.s32 	%rd13, %r45, 4;
	add.s64 	%rd14, %rd12, %rd13;
	atom.add.u32 	%r46, [%rd14], 1;
$L__BB0_25:
	ret;

}


// ===== COMPILED SASS (sm_100) =====

	.target	sm_100

	.elftype	@"ET_EXEC"


//--------------------- .note.nv.tkinfo           --------------------------
	.section	.note.nv.tkinfo,"",@"SHT_NOTE"
	.sectionflags	@"SHF_NOTE_NV_TKINFO"
	.tkinfo
        /*0018*/ 	.word	0x00000002
        /*0030*/ 	.string	""
        /*0030*/ 	.string	"ptxas"
        /*0030*/ 	.string	"Cuda compilation tools, release 13.0, V13.0.88"
        /*0030*/ 	.string	"Build cuda_13.0.r13.0/compiler.36424714_0"
        /*0030*/ 	.string	"-arch sm_100 -m 64 "



//--------------------- .note.nv.cuinfo           --------------------------
	.section	.note.nv.cuinfo,"",@"SHT_NOTE"
	.sectionflags	@"SHF_NOTE_NV_CUINFO"
        /*0018*/ 	.short	0x0002
        /*001a*/ 	.short	0x0064
        /*001c*/ 	.short	0x0082
	.zero		2


//--------------------- .nv.info                  --------------------------
	.section	.nv.info,"",@"SHT_CUDA_INFO"
	.align	4


	//----- nvinfo : EIATTR_REGCOUNT
	.align		4
        /*0000*/ 	.byte	0x04, 0x2f
        /*0002*/ 	.short	(.L_4 - .L_3)
	.align		4
.L_3:
        /*0004*/ 	.word	index@(_Z21EfficientPrefixSumUltPfS_i)
        /*0008*/ 	.word	0x00000013


	//----- nvinfo : EIATTR_FRAME_SIZE
	.align		4
.L_4:
        /*000c*/ 	.byte	0x04, 0x11
        /*000e*/ 	.short	(.L_6 - .L_5)
	.align		4
.L_5:
        /*0010*/ 	.word	index@(_Z21EfficientPrefixSumUltPfS_i)
        /*0014*/ 	.word	0x00000000


	//----- nvinfo : EIATTR_MIN_STACK_SIZE
	.align		4
.L_6:
        /*0018*/ 	.byte	0x04, 0x12
        /*001a*/ 	.short	(.L_8 - .L_7)
	.align		4
.L_7:
        /*001c*/ 	.word	index@(_Z21EfficientPrefixSumUltPfS_i)
        /*0020*/ 	.word	0x00000000
.L_8:


//--------------------- .nv.compat                --------------------------
	.section	.nv.compat,"",@"SHT_CUDA_COMPAT_INFO"
	.align	4
        /*0000*/ 	.byte	0x02, 0x09, 0x00, 0x00, 0x02, 0x02, 0x01, 0x00, 0x02, 0x05, 0x05, 0x00, 0x03, 0x07, 0x01, 0x01
        /*0010*/ 	.byte	0x02, 0x03, 0x00, 0x00, 0x02, 0x06, 0x01, 0x00, 0x04, 0x0b, 0x08, 0x00, 0x09, 0x00, 0x00, 0x00
        /*0020*/ 	.byte	0x00, 0x00, 0x00, 0x00


//--------------------- .nv.info._Z21EfficientPrefixSumUltPfS_i --------------------------
	.section	.nv.info._Z21EfficientPrefixSumUltPfS_i,"",@"SHT_CUDA_INFO"
	.sectionflags	@""
	.align	4


	//----- nvinfo : EIATTR_CUDA_API_VERSION
	.align		4
        /*0000*/ 	.byte	0x04, 0x37
        /*0002*/ 	.short	(.L_10 - .L_9)
.L_9:
        /*0004*/ 	.word	0x00000082


	//----- nvinfo : EIATTR_KPARAM_INFO
	.align		4
.L_10:
        /*0008*/ 	.byte	0x04, 0x17
        /*000a*/ 	.short	(.L_12 - .L_11)
.L_11:
        /*000c*/ 	.word	0x00000000
        /*0010*/ 	.short	0x0002
        /*0012*/ 	.short	0x0010
        /*0014*/ 	.byte	0x00, 0xf0, 0x11, 0x00


	//----- nvinfo : EIATTR_KPARAM_INFO
	.align		4
.L_12:
        /*0018*/ 	.byte	0x04, 0x17
        /*001a*/ 	.short	(.L_14 - .L_13)
.L_13:
        /*001c*/ 	.word	0x00000000
        /*0020*/ 	.short	0x0001
        /*0022*/ 	.short	0x0008
        /*0024*/ 	.byte	0x00, 0xf5, 0x21, 0x00


	//----- nvinfo : EIATTR_KPARAM_INFO
	.align		4
.L_14:
        /*0028*/ 	.byte	0x04, 0x17
        /*002a*/ 	.short	(.L_16 - .L_15)
.L_15:
        /*002c*/ 	.word	0x00000000
        /*0030*/ 	.short	0x0000
        /*0032*/ 	.short	0x0000
        /*0034*/ 	.byte	0x00, 0xf5, 0x21, 0x00


	//----- nvinfo : EIATTR_SPARSE_MMA_MASK
	.align		4
.L_16:
        /*0038*/ 	.byte	0x03, 0x50
        /*003a*/ 	.short	0x0000


	//----- nvinfo : EIATTR_MAXREG_COUNT
	.align		4
        /*003c*/ 	.byte	0x03, 0x1b
        /*003e*/ 	.short	0x00ff


	//----- nvinfo : EIATTR_NUM_BARRIERS
	.align		4
        /*0040*/ 	.byte	0x02, 0x4c
        /*0042*/ 	.byte	0x01
	.zero		1


	//----- nvinfo : EIATTR_MERCURY_ISA_VERSION
	.align		4
        /*0044*/ 	.byte	0x03, 0x5f
        /*0046*/ 	.short	0x0101


	//----- nvinfo : EIATTR_VRC_CTA_INIT_COUNT
	.align		4
        /*0048*/ 	.byte	0x02, 0x4a
	.zero		1
	.zero		1


	//----- nvinfo : EIATTR_EXIT_INSTR_OFFSETS
	.align		4
        /*004c*/ 	.byte	0x04, 0x1c
        /*004e*/ 	.short	(.L_18 - .L_17)


	//   ....[0]....
.L_17:
        /*0050*/ 	.word	0x00000210


	//   ....[1]....
        /*0054*/ 	.word	0x00000760


	//   ....[2]....
        /*0058*/ 	.word	0x00000810


	//----- nvinfo : EIATTR_CRS_STACK_SIZE
	.align		4
.L_18:
        /*005c*/ 	.byte	0x04, 0x1e
        /*005e*/ 	.short	(.L_20 - .L_19)
.L_19:
        /*0060*/ 	.word	0x00000000


	//----- nvinfo : EIATTR_CBANK_PARAM_SIZE
	.align		4
.L_20:
        /*0064*/ 	.byte	0x03, 0x19
        /*0066*/ 	.short	0x0014


	//----- nvinfo : EIATTR_PARAM_CBANK
	.align		4
        /*0068*/ 	.byte	0x04, 0x0a
        /*006a*/ 	.short	(.L_22 - .L_21)
	.align		4
.L_21:
        /*006c*/ 	.word	index@(.nv.constant0._Z21EfficientPrefixSumUltPfS_i)
        /*0070*/ 	.short	0x0380
        /*0072*/ 	.short	0x0014


	//----- nvinfo : EIATTR_SW_WAR
	.align		4
.L_22:
        /*0074*/ 	.byte	0x04, 0x36
        /*0076*/ 	.short	(.L_24 - .L_23)
.L_23:
        /*0078*/ 	.word	0x00000008
.L_24:


//--------------------- .nv.callgraph             --------------------------
	.section	.nv.callgraph,"",@"SHT_CUDA_CALLGRAPH"
	.align	4
	.sectionentsize	8
	.align		4
        /*0000*/ 	.word	0x00000000
	.align		4
        /*0004*/ 	.word	0xffffffff
	.align		4
        /*0008*/ 	.word	0x00000000
	.align		4
        /*000c*/ 	.word	0xfffffffe
	.align		4
        /*0010*/ 	.word	0x00000000
	.align		4
        /*0014*/ 	.word	0xfffffffd
	.align		4
        /*0018*/ 	.word	0x00000000
	.align		4
        /*001c*/ 	.word	0xfffffffc


//--------------------- .nv.constant4             --------------------------
	.section	.nv.constant4,"a",@progbits
	.align	8
	.align		8
.nv.constant4:
        /*0000*/ 	.dword	blockCounter
	.align		8
        /*0008*/ 	.dword	flags
	.align		8
        /*0010*/ 	.dword	BLOCK_SIZE


//--------------------- .text._Z21EfficientPrefixSumUltPfS_i --------------------------
	.section	.text._Z21EfficientPrefixSumUltPfS_i,"ax",@progbits
	.align	128
        .global         _Z21EfficientPrefixSumUltPfS_i
        .type           _Z21EfficientPrefixSumUltPfS_i,@function
        .size           _Z21EfficientPrefixSumUltPfS_i,(.L_x_14 - _Z21EfficientPrefixSumUltPfS_i)
        .other          _Z21EfficientPrefixSumUltPfS_i,@"STO_CUDA_ENTRY STV_DEFAULT"
_Z21EfficientPrefixSumUltPfS_i:
.text._Z21EfficientPrefixSumUltPfS_i:
[----:B------:R-:W-:Y:S01]  /*0000*/  LDC R1, c[0x0][0x37c] ;  /* 0x0000df00ff017b82 */ /* 0x000fe20000000800 */
[----:B------:R-:W0:Y:S01]  /*0010*/  S2R R0, SR_TID.X ;  /* 0x0000000000007919 */ /* 0x000e220000002100 */
[----:B------:R-:W1:Y:S01]  /*0020*/  LDCU.64 UR6, c[0x0][0x358] ;  /* 0x00006b00ff0677ac */ /* 0x000e620008000a00 */
[----:B------:R-:W-:Y:S01]  /*0030*/  BSSY.RECONVERGENT B0, `(.L_x_0) ;  /* 0x000000a000007945 */ /* 0x000fe20003800200 */
[----:B0-----:R-:W-:-:S13]  /*0040*/  ISETP.NE.AND P0, PT, R0, RZ, PT ;  /* 0x000000ff0000720c */ /* 0x001fda0003f05270 */
[----:B-1----:R-:W-:Y:S05]  /*0050*/  @P0 BRA `(.L_x_1) ;  /* 0x00000000001c0947 */ /* 0x002fea0003800000 */
[----:B------:R-:W0:Y:S01]  /*0060*/  LDC.64 R2, c[0x4][RZ] ;  /* 0x01000000ff027b82 */ /* 0x000e220000000a00 */
[----:B------:R-:W-:-:S05]  /*0070*/  IMAD.MOV.U32 R5, RZ, RZ, 0x1 ;  /* 0x00000001ff057424 */ /* 0x000fca00078e00ff */
[----:B0-----:R-:W2:Y:S02]  /*0080*/  ATOMG.E.ADD.STRONG.GPU PT, R2, desc[UR6][R2.64], R5 ;  /* 0x80000005020279a8 */ /* 0x001ea400081ef106 */
[----:B------:R-:W0:Y:S01]  /*0090*/  S2UR UR5, SR_CgaCtaId ;  /* 0x00000000000579c3 */ /* 0x000e220000008800 */
[----:B------:R-:W-:Y:S02]  /*00a0*/  UMOV UR4, 0x400 ;  /* 0x0000040000047882 */ /* 0x000fe40000000000 */
[----:B0-----:R-:W-:-:S09]  /*00b0*/  ULEA UR4, UR5, UR4, 0x18 ;  /* 0x0000000405047291 */ /* 0x001fd2000f8ec0ff */
[----:B--2---:R0:W-:Y:S03]  /*00c0*/  STS [UR4+0x400], R2 ;  /* 0x00040002ff007988 */ /* 0x0041e60008000804 */
.L_x_1:
[----:B------:R-:W-:Y:S05]  /*00d0*/  BSYNC.RECONVERGENT B0 ;  /* 0x0000000000007941 */ /* 0x000fea0003800200 */
.L_x_0:
[----:B------:R-:W1:Y:S08]  /*00e0*/  S2UR UR5, SR_CgaCtaId ;  /* 0x00000000000579c3 */ /* 0x000e700000008800 */
[----:B------:R-:W-:Y:S01]  /*00f0*/  BAR.SYNC.DEFER_BLOCKING 0x0 ;  /* 0x0000000000007b1d */ /* 0x000fe20000010000 */
[----:B------:R-:W-:-:S05]  /*0100*/  IMAD.MOV.U32 R5, RZ, RZ, RZ ;  /* 0x000000ffff057224 */ /* 0x000fca00078e00ff */
[----:B------:R-:W-:Y:S02]  /*0110*/  UMOV UR4, 0x400 ;  /* 0x0000040000047882 */ /* 0x000fe40000000000 */
[----:B------:R-:W2:Y:S01]  /*0120*/  LDC R7, c[0x0][0x360] ;  /* 0x0000d800ff077b82 */ /* 0x000ea20000000800 */
[----:B------:R-:W-:Y:S07]  /*0130*/  BSSY.RECONVERGENT B0, `(.L_x_2) ;  /* 0x000000b000007945 */ /* 0x000fee0003800200 */
[----:B0-----:R-:W0:Y:S01]  /*0140*/  LDC.64 R2, c[0x0][0x380] ;  /* 0x0000e000ff027b82 */ /* 0x001e220000000a00 */
[----:B-1----:R-:W-:Y:S01]  /*0150*/  ULEA UR4, UR5, UR4, 0x18 ;  /* 0x0000000405047291 */ /* 0x002fe2000f8ec0ff */
[----:B------:R-:W1:Y:S05]  /*0160*/  LDCU UR5, c[0x0][0x390] ;  /* 0x00007200ff0577ac */ /* 0x000e6a0008000800 */
[----:B------:R-:W-:-:S03]  /*0170*/  LEA R6, R0, UR4, 0x2 ;  /* 0x0000000400067c11 */ /* 0x000fc6000f8e10ff */
[----:B------:R-:W2:Y:S02]  /*0180*/  LDS R9, [UR4+0x400] ;  /* 0x00040004ff097984 */ /* 0x000ea40008000800 */
[----:B--2---:R-:W-:-:S04]  /*0190*/  IMAD R9, R9, R7, R0 ;  /* 0x0000000709097224 */ /* 0x004fc800078e0200 */
[C---:B0-----:R-:W-:Y:S01]  /*01a0*/  IMAD.WIDE R2, R9.reuse, 0x4, R2 ;  /* 0x0000000409027825 */ /* 0x041fe200078e0202 */
[----:B-1----:R-:W-:-:S13]  /*01b0*/  ISETP.GE.AND P0, PT, R9, UR5, PT ;  /* 0x0000000509007c0c */ /* 0x002fda000bf06270 */
[----:B------:R-:W-:Y:S05]  /*01c0*/  @P0 BRA `(.L_x_3) ;  /* 0x0000000000040947 */ /* 0x000fea0003800000 */
[----:B------:R0:W5:Y:S02]  /*01d0*/  LDG.E R5, desc[UR6][R2.64] ;  /* 0x0000000602057981 */ /* 0x000164000c1e1900 */
.L_x_3:
[----:B------:R-:W-:Y:S05]  /*01e0*/  BSYNC.RECONVERGENT B0 ;  /* 0x0000000000007941 */ /* 0x000fea0003800200 */
.L_x_2:
[----:B-----5:R1:W-:Y:S01]  /*01f0*/  STS [R6], R5 ;  /* 0x0000000506007388 */ /* 0x0203e20000000800 */
[----:B------:R-:W-:Y:S06]  /*0200*/  BAR.SYNC.DEFER_BLOCKING 0x0 ;  /* 0x0000000000007b1d */ /* 0x000fec0000010000 */
[----:B------:R-:W-:Y:S05]  /*0210*/  @P0 EXIT ;  /* 0x000000000000094d */ /* 0x000fea0003800000 */
[----:B-1----:R-:W1:Y:S01]  /*0220*/  LDC.64 R4, c[0x0][0x388] ;  /* 0x0000e200ff047b82 */ /* 0x002e620000000a00 */
[----:B------:R-:W-:Y:S02]  /*0230*/  ISETP.GE.U32.AND P1, PT, R7, 0x2, PT ;  /* 0x000000020700780c */ /* 0x000fe40003f26070 */
[----:B------:R-:W-:-:S13]  /*0240*/  ISETP.NE.AND P0, PT, R0, RZ, PT ;  /* 0x000000ff0000720c */ /* 0x000fda0003f05270 */
[----:B------:R-:W-:Y:S01]  /*0250*/  @!P0 LEA R15, R7, UR4, 0x2 ;  /* 0x00000004070f8c11 */ /* 0x000fe2000f8e10ff */
[----:B------:R-:W-:Y:S06]  /*0260*/  @!P1 BRA `(.L_x_4) ;  /* 0x0000000000409947 */ /* 0x000fec0003800000 */
[----:B------:R-:W-:Y:S01]  /*0270*/  LEA R8, R0, 0x2, 0x1 ;  /* 0x0000000200087811 */ /* 0x000fe200078e08ff */
[----:B------:R-:W-:-:S07]  /*0280*/  IMAD.MOV.U32 R10, RZ, RZ, 0x1 ;  /* 0x00000001ff0a7424 */ /* 0x000fce00078e00ff */
.L_x_5:
[----:B------:R-:W-:-:S04]  /*0290*/  IMAD R11, R8, R10, RZ ;  /* 0x0000000a080b7224 */ /* 0x000fc800078e02ff */
[----:B------:R-:W-:-:S05]  /*02a0*/  VIADD R12, R11, 0xffffffff ;  /* 0xffffffff0b0c7836 */ /* 0x000fca0000000000 */
[----:B------:R-:W-:-:S13]  /*02b0*/  ISETP.GE.U32.AND P1, PT, R12, R7, PT ;  /* 0x000000070c00720c */ /* 0x000fda0003f26070 */
[----:B------:R-:W-:-:S05]  /*02c0*/  @!P1 IMAD.IADD R11, R11, 0x1, -R10 ;  /* 0x000000010b0b9824 */ /* 0x000fca00078e0a0a */
[----:B------:R-:W-:-:S05]  /*02d0*/  @!P1 LEA R11, R11, UR4, 0x2 ;  /* 0x000000040b0b9c11 */ /* 0x000fca000f8e10ff */
[C---:B------:R-:W-:Y:S02]  /*02e0*/  @!P1 IMAD R12, R10.reuse, 0x4, R11 ;  /* 0x000000040a0c9824 */ /* 0x040fe400078e020b */
[----:B------:R-:W-:Y:S01]  /*02f0*/  @!P1 LDS R11, [R11+-0x4] ;  /* 0xfffffc000b0b9984 */ /* 0x000fe20000000800 */
[----:B------:R-:W-:-:S03]  /*0300*/  IMAD.SHL.U32 R10, R10, 0x2, RZ ;  /* 0x000000020a0a7824 */ /* 0x000fc600078e00ff */
[----:B------:R-:W2:Y:S02]  /*0310*/  @!P1 LDS R14, [R12+-0x4] ;  /* 0xfffffc000c0e9984 */ /* 0x000ea40000000800 */
[----:B--2---:R-:W-:-:S05]  /*0320*/  @!P1 FADD R13, R11, R14 ;  /* 0x0000000e0b0d9221 */ /* 0x004fca0000000000 */
[----:B------:R2:W-:Y:S01]  /*0330*/  @!P1 STS [R12+-0x4], R13 ;  /* 0xfffffc0d0c009388 */ /* 0x0005e20000000800 */
[----:B------:R-:W-:Y:S01]  /*0340*/  BAR.SYNC.DEFER_BLOCKING 0x0 ;  /* 0x0000000000007b1d */ /* 0x000fe20000010000 */
[----:B------:R-:W-:-:S13]  /*0350*/  ISETP.GE.U32.AND P1, PT, R10, R7, PT ;  /* 0x000000070a00720c */ /* 0x000fda0003f26070 */
[----:B--2---:R-:W-:Y:S05]  /*0360*/  @!P1 BRA `(.L_x_5) ;  /* 0xfffffffc00c89947 */ /* 0x004fea000383ffff */
.L_x_4:
[----:B------:R-:W-:Y:S01]  /*0370*/  ISETP.GE.U32.AND P1, PT, R7, 0x2, PT ;  /* 0x000000020700780c */ /* 0x000fe20003f26070 */
[----:B------:R2:W-:Y:S01]  /*0380*/  @!P0 STS [R15+-0x4], RZ ;  /* 0xfffffcff0f008388 */ /* 0x0005e20000000800 */
[----:B------:R-:W-:Y:S01]  /*0390*/  BAR.SYNC.DEFER_BLOCKING 0x0 ;  /* 0x0000000000007b1d */ /* 0x000fe20000010000 */
[----:B------:R-:W-:-:S10]  /*03a0*/  ISETP.NE.AND P0, PT, R0, RZ, PT ;  /* 0x000000ff0000720c */ /* 0x000fd40003f05270 */
[----:B--2---:R-:W-:Y:S05]  /*03b0*/  @!P1 BRA `(.L_x_6) ;  /* 0x0000000000489947 */ /* 0x004fea0003800000 */
[----:B------:R-:W-:Y:S02]  /*03c0*/  LEA R16, R0, 0x2, 0x1 ;  /* 0x0000000200107811 */ /* 0x000fe400078e08ff */
[----:B------:R-:W-:-:S07]  /*03d0*/  MOV R8, R7 ;  /* 0x0000000700087202 */ /* 0x000fce0000000f00 */
.L_x_7:
[----:B------:R-:W-:-:S05]  /*03e0*/  SHF.R.U32.HI R15, RZ, 0x1, R8 ;  /* 0x00000001ff0f7819 */ /* 0x000fca0000011608 */
[----:B------:R-:W-:-:S04]  /*03f0*/  IMAD R12, R16, R15, RZ ;  /* 0x0000000f100c7224 */ /* 0x000fc800078e02ff */
[----:B------:R-:W-:-:S05]  /*0400*/  VIADD R10, R12, 0xffffffff ;  /* 0xffffffff0c0a7836 */ /* 0x000fca0000000000 */
[----:B------:R-:W-:-:S13]  /*0410*/  ISETP.GE.U32.AND P1, PT, R10, R7, PT ;  /* 0x000000070a00720c */ /* 0x000fda0003f26070 */
[C---:B------:R-:W-:Y:S01]  /*0420*/  @!P1 IMAD.IADD R11, R12.reuse, 0x1, -R15 ;  /* 0x000000010c0b9824 */ /* 0x040fe200078e0a0f */
[----:B------:R-:W-:-:S04]  /*0430*/  @!P1 LEA R10, R12, UR4, 0x2 ;  /* 0x000000040c0a9c11 */ /* 0x000fc8000f8e10ff */
[----:B------:R-:W-:Y:S02]  /*0440*/  @!P1 LEA R12, R11, UR4, 0x2 ;  /* 0x000000040b0c9c11 */ /* 0x000fe4000f8e10ff */
[----:B------:R-:W-:Y:S04]  /*0450*/  @!P1 LDS R11, [R10+-0x4] ;  /* 0xfffffc000a0b9984 */ /* 0x000fe80000000800 */
[----:B------:R-:W2:Y:S02]  /*0460*/  @!P1 LDS R14, [R12+-0x4] ;  /* 0xfffffc000c0e9984 */ /* 0x000ea40000000800 */
[----:B--2---:R-:W-:-:S05]  /*0470*/  @!P1 FADD R13, R11, R14 ;  /* 0x0000000e0b0d9221 */ /* 0x004fca0000000000 */
[----:B------:R2:W-:Y:S04]  /*0480*/  @!P1 STS [R10+-0x4], R13 ;  /* 0xfffffc0d0a009388 */ /* 0x0005e80000000800 */
[----:B------:R2:W-:Y:S01]  /*0490*/  @!P1 STS [R12+-0x4], R11 ;  /* 0xfffffc0b0c009388 */ /* 0x0005e20000000800 */
[----:B------:R-:W-:Y:S01]  /*04a0*/  BAR.SYNC.DEFER_BLOCKING 0x0 ;  /* 0x0000000000007b1d */ /* 0x000fe20000010000 */
[----:B------:R-:W-:Y:S01]  /*04b0*/  ISETP.GT.U32.AND P1, PT, R8, 0x3, PT ;  /* 0x000000030800780c */ /* 0x000fe20003f24070 */
[----:B------:R-:W-:-:S12]  /*04c0*/  IMAD.MOV.U32 R8, RZ, RZ, R15 ;  /* 0x000000ffff087224 */ /* 0x000fd800078e000f */
[----:B--2---:R-:W-:Y:S05]  /*04d0*/  @P1 BRA `(.L_x_7) ;  /* 0xfffffffc00c01947 */ /* 0x004fea000383ffff */
.L_x_6:
[----:B-1----:R-:W-:Y:S01]  /*04e0*/  IMAD.WIDE R4, R9, 0x4, R4 ;  /* 0x0000000409047825 */ /* 0x002fe200078e0204 */
[----:B------:R-:W-:Y:S06]  /*04f0*/  @P0 BRA `(.L_x_8) ;  /* 0x0000000000640947 */ /* 0x000fec0003800000 */
[----:B------:R-:W1:Y:S01]  /*0500*/  S2R R9, SR_CgaCtaId ;  /* 0x0000000000097919 */ /* 0x000e620000008800 */
[----:B------:R-:W-:Y:S01]  /*0510*/  MOV R8, 0x400 ;  /* 0x0000040000087802 */ /* 0x000fe20000000f00 */
[----:B------:R-:W-:-:S03]  /*0520*/  IMAD.MOV.U32 R12, RZ, RZ, RZ ;  /* 0x000000ffff0c7224 */ /* 0x000fc600078e00ff */
[----:B-1----:R-:W-:-:S05]  /*0530*/  LEA R15, R9, R8, 0x18 ;  /* 0x00000008090f7211 */ /* 0x002fca00078ec0ff */
[----:B------:R-:W1:Y:S02]  /*0540*/  LDS R10, [R15+0x400] ;  /* 0x000400000f0a7984 */ /* 0x000e640000000800 */
[----:B-1----:R-:W-:-:S13]  /*0550*/  ISETP.NE.AND P0, PT, R10, RZ, PT ;  /* 0x000000ff0a00720c */ /* 0x002fda0003f05270 */
[----:B------:R-:W-:Y:S05]  /*0560*/  @!P0 BRA `(.L_x_9) ;  /* 0x0000000000448947 */ /* 0x000fea0003800000 */
[----:B------:R-:W1:Y:S01]  /*0570*/  LDC.64 R8, c[0x4][0x8] ;  /* 0x01000200ff087b82 */ /* 0x000e620000000a00 */
[----:B------:R-:W-:Y:S01]  /*0580*/  BSSY B0, `(.L_x_10) ;  /* 0x000000a000007945 */ /* 0x000fe20003800000 */
[----:B------:R-:W-:-:S07]  /*0590*/  MOV R13, R10 ;  /* 0x0000000a000d7202 */ /* 0x000fce0000000f00 */
.L_x_11:
[----:B-1----:R-:W2:Y:S01]  /*05a0*/  LDG.E.64 R10, desc[UR6][R8.64] ;  /* 0x00000006080a7981 */ /* 0x002ea2000c1e1b00 */
[----:B------:R-:W-:Y:S05]  /*05b0*/  YIELD ;  /* 0x0000000000007946 */ /* 0x000fea0003800000 */
[----:B--2---:R-:W-:-:S06]  /*05c0*/  IMAD.WIDE R10, R13, 0x4, R10 ;  /* 0x000000040d0a7825 */ /* 0x004fcc00078e020a */
[----:B------:R-:W2:Y:S04]  /*05d0*/  ATOM.E.OR.STRONG.GPU PT, R10, desc[UR6][R10.64+-0x4], RZ ;  /* 0xfffffcff0a0a798a */ /* 0x000ea8000b1ef106 */
[----:B------:R-:W1:Y:S02]  /*05e0*/  LDS R13, [R15+0x400] ;  /* 0x000400000f0d7984 */ /* 0x000e640000000800 */
[----:B-1----:R-:W-:Y:S02]  /*05f0*/  ISETP.NE.AND P0, PT, R13, RZ, PT ;  /* 0x000000ff0d00720c */ /* 0x002fe40003f05270 */
[----:B--2---:R-:W-:-:S13]  /*0600*/  ISETP.EQ.AND P1, PT, R10, RZ, PT ;  /* 0x000000ff0a00720c */ /* 0x004fda0003f22270 */
[----:B------:R-:W-:Y:S05]  /*0610*/  @P0 BRA P1, `(.L_x_11) ;  /* 0xfffffffc00e00947 */ /* 0x000fea000083ffff */
[----:B------:R-:W-:Y:S05]  /*0620*/  BSYNC B0 ;  /* 0x0000000000007941 */ /* 0x000fea0003800000 */
.L_x_10:
[----:B------:R-:W-:Y:S01]  /*0630*/  ISETP.GE.AND P0, PT, R13, 0x1, PT ;  /* 0x000000010d00780c */ /* 0x000fe20003f06270 */
[----:B------:R-:W-:-:S12]  /*0640*/  BSSY.RECONVERGENT B0, `(.L_x_9) ;  /* 0x0000003000007945 */ /* 0x000fd80003800200 */
[----:B------:R-:W-:Y:S05]  /*0650*/  @!P0 BRA `(.L_x_12) ;  /* 0x0000000000048947 */ /* 0x000fea0003800000 */
[----:B------:R1:W5:Y:S02]  /*0660*/  LDG.E R12, desc[UR6][R4.64+-0x4] ;  /* 0xfffffc06040c7981 */ /* 0x000364000c1e1900 */
.L_x_12:
[----:B------:R-:W-:Y:S05]  /*0670*/  BSYNC.RECONVERGENT B0 ;  /* 0x0000000000007941 */ /* 0x000fea0003800200 */
.L_x_9:
[----:B-----5:R2:W-:Y:S02]  /*0680*/  STS [R15+0x404], R12 ;  /* 0x0004040c0f007388 */ /* 0x0205e40000000800 */
.L_x_8:
[----:B------:R-:W-:Y:S05]  /*0690*/  WARPSYNC.ALL ;  /* 0x0000000000007948 */ /* 0x000fea0003800000 */
[----:B------:R-:W-:Y:S06]  /*06a0*/  BAR.SYNC.DEFER_BLOCKING 0x0 ;  /* 0x0000000000007b1d */ /* 0x000fec0000010000 */
[----:B0-----:R-:W3:Y:S02]  /*06b0*/  LDG.E R2, desc[UR6][R2.64] ;  /* 0x0000000602027981 */ /* 0x001ee4000c1e1900 */
[----:B------:R-:W0:Y:S01]  /*06c0*/  S2UR UR5, SR_CgaCtaId ;  /* 0x00000000000579c3 */ /* 0x000e220000008800 */
[----:B------:R-:W-:Y:S01]  /*06d0*/  UMOV UR4, 0x400 ;  /* 0x0000040000047882 */ /* 0x000fe20000000000 */
[----:B------:R-:W-:Y:S01]  /*06e0*/  VIADD R7, R7, 0xffffffff ;  /* 0xffffffff07077836 */ /* 0x000fe20000000000 */
[----:B------:R-:W-:Y:S04]  /*06f0*/  LDS R6, [R6] ;  /* 0x0000000006067984 */ /* 0x000fe80000000800 */
[----:B------:R-:W-:Y:S01]  /*0700*/  ISETP.NE.AND P0, PT, R0, R7, PT ;  /* 0x000000070000720c */ /* 0x000fe20003f05270 */
[----:B0-----:R-:W-:-:S09]  /*0710*/  ULEA UR4, UR5, UR4, 0x18 ;  /* 0x0000000405047291 */ /* 0x001fd2000f8ec0ff */
[----:B------:R-:W0:Y:S02]  /*0720*/  LDS R9, [UR4+0x404] ;  /* 0x00040404ff097984 */ /* 0x000e240008000800 */
[----:B0-----:R-:W-:-:S04]  /*0730*/  FADD R9, R6, R9 ;  /* 0x0000000906097221 */ /* 0x001fc80000000000 */
[----:B---3--:R-:W-:-:S05]  /*0740*/  FADD R9, R9, R2 ;  /* 0x0000000209097221 */ /* 0x008fca0000000000 */
[----:B------:R0:W-:Y:S01]  /*0750*/  STG.E desc[UR6][R4.64], R9 ;  /* 0x0000000904007986 */ /* 0x0001e2000c101906 */
[----:B------:R-:W-:Y:S05]  /*0760*/  @P0 EXIT ;  /* 0x000000000000094d */ /* 0x000fea0003800000 */
[----:B01----:R-:W0:Y:S01]  /*0770*/  LDC.64 R4, c[0x4][0x8] ;  /* 0x01000200ff047b82 */ /* 0x003e220000000a00 */
[----:B------:R-:W-:Y:S06]  /*0780*/  MEMBAR.SC.GPU ;  /* 0x0000000000007992 */ /* 0x000fec0000002000 */
[----:B------:R-:W-:-:S00]  /*0790*/  ERRBAR ;  /* 0x00000000000079ab */ /* 0x000fc00000000000 */
[----:B------:R-:W-:Y:S06]  /*07a0*/  CGAERRBAR ;  /* 0x00000000000075ab */ /* 0x000fec0000000000 */
[----:B------:R-:W-:Y:S04]  /*07b0*/  CCTL.IVALL ;  /* 0x00000000ff00798f */ /* 0x000fe80002000000 */
[----:B0-----:R-:W3:Y:S01]  /*07c0*/  LDG.E.64 R2, desc[UR6][R4.64] ;  /* 0x0000000604027981 */ /* 0x001ee2000c1e1b00 */
[----:B------:R-:W-:-:S03]  /*07d0*/  IMAD.MOV.U32 R9, RZ, RZ, 0x1 ;  /* 0x00000001ff097424 */ /* 0x000fc600078e00ff */
[----:B------:R-:W3:Y:S02]  /*07e0*/  LDS R7, [UR4+0x400] ;  /* 0x00040004ff077984 */ /* 0x000ee40008000800 */
[----:B---3--:R-:W-:-:S05]  /*07f0*/  IMAD.WIDE R2, R7, 0x4, R2 ;  /* 0x0000000407027825 */ /* 0x008fca00078e0202 */
[----:B------:R-:W-:Y:S01]  /*0800*/  ATOM.E.ADD.STRONG.GPU PT, RZ, desc[UR6][R2.64], R9 ;  /* 0x8000000902ff798a */ /* 0x000fe200081ef106 */
[----:B------:R-:W-:Y:S05]  /*0810*/  EXIT ;  /* 0x000000000000794d */ /* 0x000fea0003800000 */
.L_x_13:
[----:B------:R-:W-:-:S00]  /*0820*/  BRA `(.L_x_13) ;  /* 0xfffffffc00fc7947 */ /* 0x000fc0000383ffff */
[----:B------:R-:W-:-:S00]  /*0830*/  NOP ;  /* 0x0000000000007918 */ /* 0x000fc00000000000 */
        /* <DEDUP_REMOVED lines=12> */
.L_x_14:


//--------------------- .nv.global.init           --------------------------
	.section	.nv.global.init,"aw",@progbits
	.align	4
.nv.global.init:
	.type		BLOCK_SIZE,@object
	.size		BLOCK_SIZE,(.L_2 - BLOCK_SIZE)
BLOCK_SIZE:
        /*0000*/ 	.byte	0x00, 0x01, 0x00, 0x00
.L_2:


//--------------------- .nv.shared._Z21EfficientPrefixSumUltPfS_i --------------------------
	.section	.nv.shared._Z21EfficientPrefixSumUltPfS_i,"aw",@nobits
	.sectionflags	@""
	.align	4
.nv.shared._Z21EfficientPrefixSumUltPfS_i:
	.zero		2056


//--------------------- .nv.shared.reserved.0     --------------------------
	.section	.nv.shared.reserved.0,"aw",@nobits
	.weak		__nv_reservedSMEM_offset_0_alias
	.size		__nv_reservedSMEM_offset_0_alias, 0, 64
	.other		__nv_reservedSMEM_offset_0_alias,@"STO_CUDA_RESERVED_SHARED STV_DEFAULT"
__nv_reservedSMEM_offset_0_alias:
	.zero		0
	.zero		64


//--------------------- .nv.global                --------------------------
	.section	.nv.global,"aw",@nobits
	.align	8
.nv.global:
	.type		flags,@object
	.size		flags,(blockCounter - flags)
flags:
	.zero		8
	.type		blockCounter,@object
	.size		blockCounter,(.L_0 - blockCounter)
blockCounter:
	.zero		4
.L_0:


//--------------------- .nv.constant0._Z21EfficientPrefixSumUltPfS_i --------------------------
	.section	.nv.constant0._Z21EfficientPrefixSumUltPfS_i,"a",@progbits
	.sectionflags	@""
	.align	4
.nv.constant0._Z21EfficientPrefixSumUltPfS_i:
	.zero		916


//--------------------- SYMBOLS --------------------------

	.type		.nv.reservedSmem.offset0,@object
	.size		.nv.reservedSmem.offset0,0x4
	.type		.nv.reservedSmem.cap,@object
	.size		.nv.reservedSmem.cap,0x4
